//
// Generated by NVIDIA NVVM Compiler
//
// Compiler Build ID: CL-36424714
// Cuda compilation tools, release 13.0, V13.0.88
// Based on NVVM 20.0.0
//

.version 9.0
.target sm_100
.address_size 64

	// .globl	prepare_bernoulli_dropout_d

.visible .entry prepare_bernoulli_dropout_d(
	.param .u64 .ptr .align 1 prepare_bernoulli_dropout_d_param_0,
	.param .u64 .ptr .align 1 prepare_bernoulli_dropout_d_param_1,
	.param .f64 prepare_bernoulli_dropout_d_param_2,
	.param .u32 prepare_bernoulli_dropout_d_param_3
)
{
	.reg .pred 	%p<3>;
	.reg .b32 	%r<6>;
	.reg .b32 	%f<2>;
	.reg .b64 	%rd<9>;
	.reg .b64 	%fd<5>;

	ld.param.u64 	%rd1, [prepare_bernoulli_dropout_d_param_0];
	ld.param.u64 	%rd2, [prepare_bernoulli_dropout_d_param_1];
	ld.param.f64 	%fd1, [prepare_bernoulli_dropout_d_param_2];
	ld.param.u32 	%r2, [prepare_bernoulli_dropout_d_param_3];
	mov.u32 	%r3, %ntid.x;
	mov.u32 	%r4, %ctaid.x;
	mov.u32 	%r5, %tid.x;
	mad.lo.s32 	%r1, %r3, %r4, %r5;
	setp.ge.s32 	%p1, %r1, %r2;
	@%p1 bra 	$L__BB0_2;
	cvta.to.global.u64 	%rd3, %rd2;
	cvta.to.global.u64 	%rd4, %rd1;
	rcp.rn.f64 	%fd2, %fd1;
	mul.wide.s32 	%rd5, %r1, 4;
	add.s64 	%rd6, %rd3, %rd5;
	ld.global.f32 	%f1, [%rd6];
	cvt.f64.f32 	%fd3, %f1;
	setp.gt.f64 	%p2, %fd1, %fd3;
	selp.f64 	%fd4, %fd2, 0d0000000000000000, %p2;
	mul.wide.s32 	%rd7, %r1, 8;
	add.s64 	%rd8, %rd4, %rd7;
	st.global.f64 	[%rd8], %fd4;
$L__BB0_2:
	ret;

}
	// .globl	prepare_bernoulli_dropout_f
.visible .entry prepare_bernoulli_dropout_f(
	.param .u64 .ptr .align 1 prepare_bernoulli_dropout_f_param_0,
	.param .u64 .ptr .align 1 prepare_bernoulli_dropout_f_param_1,
	.param .f32 prepare_bernoulli_dropout_f_param_2,
	.param .u32 prepare_bernoulli_dropout_f_param_3
)
{
	.reg .pred 	%p<3>;
	.reg .b32 	%r<6>;
	.reg .b32 	%f<5>;
	.reg .b64 	%rd<8>;

	ld.param.u64 	%rd1, [prepare_bernoulli_dropout_f_param_0];
	ld.param.u64 	%rd2, [prepare_bernoulli_dropout_f_param_1];
	ld.param.f32 	%f1, [prepare_bernoulli_dropout_f_param_2];
	ld.param.u32 	%r2, [prepare_bernoulli_dropout_f_param_3];
	mov.u32 	%r3, %ntid.x;
	mov.u32 	%r4, %ctaid.x;
	mov.u32 	%r5, %tid.x;
	mad.lo.s32 	%r1, %r3, %r4, %r5;
	setp.ge.s32 	%p1, %r1, %r2;
	@%p1 bra 	$L__BB1_2;
	cvta.to.global.u64 	%rd3, %rd2;
	cvta.to.global.u64 	%rd4, %rd1;
	rcp.rn.f32 	%f2, %f1;
	mul.wide.s32 	%rd5, %r1, 4;
	add.s64 	%rd6, %rd3, %rd5;
	ld.global.f32 	%f3, [%rd6];
	setp.lt.f32 	%p2, %f3, %f1;
	selp.f32 	%f4, %f2, 0f00000000, %p2;
	add.s64 	%rd7, %rd4, %rd5;
	st.global.f32 	[%rd7], %f4;
$L__BB1_2:
	ret;

}


// ===== COMPILED SASS (sm_100) =====

	.target	sm_100

	.elftype	@"ET_EXEC"


//--------------------- .note.nv.tkinfo           --------------------------
	.section	.note.nv.tkinfo,"",@"SHT_NOTE"
	.sectionflags	@"SHF_NOTE_NV_TKINFO"
	.tkinfo
        /*0018*/ 	.word	0x00000002
        /*0030*/ 	.string	""
        /*0030*/ 	.string	"ptxas"
        /*0030*/ 	.string	"Cuda compilation tools, release 13.0, V13.0.88"
        /*0030*/ 	.string	"Build cuda_13.0.r13.0/compiler.36424714_0"
        /*0030*/ 	.string	"-arch sm_100 -m 64 "



//--------------------- .note.nv.cuinfo           --------------------------
	.section	.note.nv.cuinfo,"",@"SHT_NOTE"
	.sectionflags	@"SHF_NOTE_NV_CUINFO"
        /*0018*/ 	.short	0x0002
        /*001a*/ 	.short	0x0064
        /*001c*/ 	.short	0x0082
	.zero		2


//--------------------- .nv.info                  --------------------------
	.section	.nv.info,"",@"SHT_CUDA_INFO"
	.align	4


	//----- nvinfo : EIATTR_REGCOUNT
	.align		4
        /*0000*/ 	.byte	0x04, 0x2f
        /*0002*/ 	.short	(.L_1 - .L_0)
	.align		4
.L_0:
        /*0004*/ 	.word	index@(prepare_bernoulli_dropout_d)
        /*0008*/ 	.word	0x0000000e


	//----- nvinfo : EIATTR_FRAME_SIZE
	.align		4
.L_1:
        /*000c*/ 	.byte	0x04, 0x11
        /*000e*/ 	.short	(.L_3 - .L_2)
	.align		4
.L_2:
        /*0010*/ 	.word	index@($__internal_1_$__cuda_sm20_dblrcp_rn_slowpath_v3)
        /*0014*/ 	.word	0x00000000


	//----- nvinfo : EIATTR_FRAME_SIZE
	.align		4
.L_3:
        /*0018*/ 	.byte	0x04, 0x11
        /*001a*/ 	.short	(.L_5 - .L_4)
	.align		4
.L_4:
        /*001c*/ 	.word	index@(prepare_bernoulli_dropout_d)
        /*0020*/ 	.word	0x00000000


	//----- nvinfo : EIATTR_REGCOUNT
	.align		4
.L_5:
        /*0024*/ 	.byte	0x04, 0x2f
        /*0026*/ 	.short	(.L_7 - .L_6)
	.align		4
.L_6:
        /*0028*/ 	.word	index@(prepare_bernoulli_dropout_f)
        /*002c*/ 	.word	0x0000000e


	//----- nvinfo : EIATTR_FRAME_SIZE
	.align		4
.L_7:
        /*0030*/ 	.byte	0x04, 0x11
        /*0032*/ 	.short	(.L_9 - .L_8)
	.align		4
.L_8:
        /*0034*/ 	.word	index@($__internal_0_$__cuda_sm20_rcp_rn_f32_slowpath)
        /*0038*/ 	.word	0x00000000


	//----- nvinfo : EIATTR_FRAME_SIZE
	.align		4
.L_9:
        /*003c*/ 	.byte	0x04, 0x11
        /*003e*/ 	.short	(.L_11 - .L_10)
	.align		4
.L_10:
        /*0040*/ 	.word	index@(prepare_bernoulli_dropout_f)
        /*0044*/ 	.word	0x00000000


	//----- nvinfo : EIATTR_MIN_STACK_SIZE
	.align		4
.L_11:
        /*0048*/ 	.byte	0x04, 0x12
        /*004a*/ 	.short	(.L_13 - .L_12)
	.align		4
.L_12:
        /*004c*/ 	.word	index@(prepare_bernoulli_dropout_f)
        /*0050*/ 	.word	0x00000000


	//----- nvinfo : EIATTR_MIN_STACK_SIZE
	.align		4
.L_13:
        /*0054*/ 	.byte	0x04, 0x12
        /*0056*/ 	.short	(.L_15 - .L_14)
	.align		4
.L_14:
        /*0058*/ 	.word	index@(prepare_bernoulli_dropout_d)
        /*005c*/ 	.word	0x00000000
.L_15:


//--------------------- .nv.compat                --------------------------
	.section	.nv.compat,"",@"SHT_CUDA_COMPAT_INFO"
	.align	4
        /*0000*/ 	.byte	0x02, 0x09, 0x00, 0x00, 0x02, 0x02, 0x01, 0x00, 0x02, 0x05, 0x05, 0x00, 0x03, 0x07, 0x01, 0x01
        /*0010*/ 	.byte	0x02, 0x03, 0x00, 0x00, 0x02, 0x06, 0x01, 0x00, 0x04, 0x0b, 0x08, 0x00, 0x01, 0x00, 0x00, 0x00
        /*0020*/ 	.byte	0x00, 0x00, 0x00, 0x00


//--------------------- .nv.info.prepare_bernoulli_dropout_f --------------------------
	.section	.nv.info.prepare_bernoulli_dropout_f,"",@"SHT_CUDA_INFO"
	.sectionflags	@""
	.align	4


	//----- nvinfo : EIATTR_CUDA_API_VERSION
	.align		4
        /*0000*/ 	.byte	0x04, 0x37
        /*0002*/ 	.short	(.L_17 - .L_16)
.L_16:
        /*0004*/ 	.word	0x00000082


	//----- nvinfo : EIATTR_KPARAM_INFO
	.align		4
.L_17:
        /*0008*/ 	.byte	0x04, 0x17
        /*000a*/ 	.short	(.L_19 - .L_18)
.L_18:
        /*000c*/ 	.word	0x00000000
        /*0010*/ 	.short	0x0003
        /*0012*/ 	.short	0x0014
        /*0014*/ 	.byte	0x00, 0xf0, 0x11, 0x00


	//----- nvinfo : EIATTR_KPARAM_INFO
	.align		4
.L_19:
        /*0018*/ 	.byte	0x04, 0x17
        /*001a*/ 	.short	(.L_21 - .L_20)
.L_20:
        /*001c*/ 	.word	0x00000000
        /*0020*/ 	.short	0x0002
        /*0022*/ 	.short	0x0010
        /*0024*/ 	.byte	0x00, 0xf0, 0x11, 0x00


	//----- nvinfo : EIATTR_KPARAM_INFO
	.align		4
.L_21:
        /*0028*/ 	.byte	0x04, 0x17
        /*002a*/ 	.short	(.L_23 - .L_22)
.L_22:
        /*002c*/ 	.word	0x00000000
        /*0030*/ 	.short	0x0001
        /*0032*/ 	.short	0x0008
        /*0034*/ 	.byte	0x00, 0xf5, 0x21, 0x00


	//----- nvinfo : EIATTR_KPARAM_INFO
	.align		4
.L_23:
        /*0038*/ 	.byte	0x04, 0x17
        /*003a*/ 	.short	(.L_25 - .L_24)
.L_24:
        /*003c*/ 	.word	0x00000000
        /*0040*/ 	.short	0x0000
        /*0042*/ 	.short	0x0000
        /*0044*/ 	.byte	0x00, 0xf5, 0x21, 0x00


	//----- nvinfo : EIATTR_SPARSE_MMA_MASK
	.align		4
.L_25:
        /*0048*/ 	.byte	0x03, 0x50
        /*004a*/ 	.short	0x0000


	//----- nvinfo : EIATTR_MAXREG_COUNT
	.align		4
        /*004c*/ 	.byte	0x03, 0x1b
        /*004e*/ 	.short	0x00ff


	//----- nvinfo : EIATTR_MERCURY_ISA_VERSION
	.align		4
        /*0050*/ 	.byte	0x03, 0x5f
        /*0052*/ 	.short	0x0101


	//----- nvinfo : EIATTR_VRC_CTA_INIT_COUNT
	.align		4
        /*0054*/ 	.byte	0x02, 0x4a
	.zero		1
	.zero		1


	//----- nvinfo : EIATTR_EXIT_INSTR_OFFSETS
	.align		4
        /*0058*/ 	.byte	0x04, 0x1c
        /*005a*/ 	.short	(.L_27 - .L_26)


	//   ....[0]....
.L_26:
        /*005c*/ 	.word	0x00000070


	//   ....[1]....
        /*0060*/ 	.word	0x000001f0


	//----- nvinfo : EIATTR_CRS_STACK_SIZE
	.align		4
.L_27:
        /*0064*/ 	.byte	0x04, 0x1e
        /*0066*/ 	.short	(.L_29 - .L_28)
.L_28:
        /*0068*/ 	.word	0x00000000


	//----- nvinfo : EIATTR_CBANK_PARAM_SIZE
	.align		4
.L_29:
        /*006c*/ 	.byte	0x03, 0x19
        /*006e*/ 	.short	0x0018


	//----- nvinfo : EIATTR_PARAM_CBANK
	.align		4
        /*0070*/ 	.byte	0x04, 0x0a
        /*0072*/ 	.short	(.L_31 - .L_30)
	.align		4
.L_30:
        /*0074*/ 	.word	index@(.nv.constant0.prepare_bernoulli_dropout_f)
        /*0078*/ 	.short	0x0380
        /*007a*/ 	.short	0x0018


	//----- nvinfo : EIATTR_SW_WAR
	.align		4
.L_31:
        /*007c*/ 	.byte	0x04, 0x36
        /*007e*/ 	.short	(.L_33 - .L_32)
.L_32:
        /*0080*/ 	.word	0x00000008
.L_33:


//--------------------- .nv.info.prepare_bernoulli_dropout_d --------------------------
	.section	.nv.info.prepare_bernoulli_dropout_d,"",@"SHT_CUDA_INFO"
	.sectionflags	@""
	.align	4


	//----- nvinfo : EIATTR_CUDA_API_VERSION
	.align		4
        /*0000*/ 	.byte	0x04, 0x37
        /*0002*/ 	.short	(.L_35 - .L_34)
.L_34:
        /*0004*/ 	.word	0x00000082


	//----- nvinfo : EIATTR_KPARAM_INFO
	.align		4
.L_35:
        /*0008*/ 	.byte	0x04, 0x17
        /*000a*/ 	.short	(.L_37 - .L_36)
.L_36:
        /*000c*/ 	.word	0x00000000
        /*0010*/ 	.short	0x0003
        /*0012*/ 	.short	0x0018
        /*0014*/ 	.byte	0x00, 0xf0, 0x11, 0x00


	//----- nvinfo : EIATTR_KPARAM_INFO
	.align		4
.L_37:
        /*0018*/ 	.byte	0x04, 0x17
        /*001a*/ 	.short	(.L_39 - .L_38)
.L_38:
        /*001c*/ 	.word	0x00000000
        /*0020*/ 	.short	0x0002
        /*0022*/ 	.short	0x0010
        /*0024*/ 	.byte	0x00, 0xf0, 0x21, 0x00


	//----- nvinfo : EIATTR_KPARAM_INFO
	.align		4
.L_39:
        /*0028*/ 	.byte	0x04, 0x17
        /*002a*/ 	.short	(.L_41 - .L_40)
.L_40:
        /*002c*/ 	.word	0x00000000
        /*0030*/ 	.short	0x0001
        /*0032*/ 	.short	0x0008
        /*0034*/ 	.byte	0x00, 0xf5, 0x21, 0x00


	//----- nvinfo : EIATTR_KPARAM_INFO
	.align		4
.L_41:
        /*0038*/ 	.byte	0x04, 0x17
        /*003a*/ 	.short	(.L_43 - .L_42)
.L_42:
        /*003c*/ 	.word	0x00000000
        /*0040*/ 	.short	0x0000
        /*0042*/ 	.short	0x0000
        /*0044*/ 	.byte	0x00, 0xf5, 0x21, 0x00


	//----- nvinfo : EIATTR_SPARSE_MMA_MASK
	.align		4
.L_43:
        /*0048*/ 	.byte	0x03, 0x50
        /*004a*/ 	.short	0x0000


	//----- nvinfo : EIATTR_MAXREG_COUNT
	.align		4
        /*004c*/ 	.byte	0x03, 0x1b
        /*004e*/ 	.short	0x00ff


	//----- nvinfo : EIATTR_MERCURY_ISA_VERSION
	.align		4
        /*0050*/ 	.byte	0x03, 0x5f
        /*0052*/ 	.short	0x0101


	//----- nvinfo : EIATTR_VRC_CTA_INIT_COUNT
	.align		4
        /*0054*/ 	.byte	0x02, 0x4a
	.zero		1
	.zero		1


	//----- nvinfo : EIATTR_EXIT_INSTR_OFFSETS
	.align		4
        /*0058*/ 	.byte	0x04, 0x1c
        /*005a*/ 	.short	(.L_45 - .L_44)


	//   ....[0]....
.L_44:
        /*005c*/ 	.word	0x00000070


	//   ....[1]....
        /*0060*/ 	.word	0x00000230


	//----- nvinfo : EIATTR_CRS_STACK_SIZE
	.align		4
.L_45:
        /*0064*/ 	.byte	0x04, 0x1e
        /*0066*/ 	.short	(.L_47 - .L_46)
.L_46:
        /*0068*/ 	.word	0x00000000


	//----- nvinfo : EIATTR_CBANK_PARAM_SIZE
	.align		4
.L_47:
        /*006c*/ 	.byte	0x03, 0x19
        /*006e*/ 	.short	0x001c


	//----- nvinfo : EIATTR_PARAM_CBANK
	.align		4
        /*0070*/ 	.byte	0x04, 0x0a
        /*0072*/ 	.short	(.L_49 - .L_48)
	.align		4
.L_48:
        /*0074*/ 	.word	index@(.nv.constant0.prepare_bernoulli_dropout_d)
        /*0078*/ 	.short	0x0380
        /*007a*/ 	.short	0x001c


	//----- nvinfo : EIATTR_SW_WAR
	.align		4
.L_49:
        /*007c*/ 	.byte	0x04, 0x36
        /*007e*/ 	.short	(.L_51 - .L_50)
.L_50:
        /*0080*/ 	.word	0x00000008
.L_51:


//--------------------- .nv.callgraph             --------------------------
	.section	.nv.callgraph,"",@"SHT_CUDA_CALLGRAPH"
	.align	4
	.sectionentsize	8
	.align		4
        /*0000*/ 	.word	0x00000000
	.align		4
        /*0004*/ 	.word	0xffffffff
	.align		4
        /*0008*/ 	.word	0x00000000
	.align		4
        /*000c*/ 	.word	0xfffffffe
	.align		4
        /*0010*/ 	.word	0x00000000
	.align		4
        /*0014*/ 	.word	0xfffffffd
	.align		4
        /*0018*/ 	.word	0x00000000
	.align		4
        /*001c*/ 	.word	0xfffffffc


//--------------------- .text.prepare_bernoulli_dropout_f --------------------------
	.section	.text.prepare_bernoulli_dropout_f,"ax",@progbits
	.align	128
        .global         prepare_bernoulli_dropout_f
        .type           prepare_bernoulli_dropout_f,@function
        .size           prepare_bernoulli_dropout_f,(.L_x_11 - prepare_bernoulli_dropout_f)
        .other          prepare_bernoulli_dropout_f,@"STO_CUDA_ENTRY STV_DEFAULT"
prepare_bernoulli_dropout_f:
.text.prepare_bernoulli_dropout_f:
[----:B------:R-:W-:Y:S01]  /*0000*/  LDC R1, c[0x0][0x37c] ;  /* 0x0000df00ff017b82 */ /* 0x000fe20000000800 */
[----:B------:R-:W0:Y:S01]  /*0010*/  S2R R2, SR_CTAID.X ;  /* 0x0000000000027919 */ /* 0x000e220000002500 */
[----:B------:R-:W0:Y:S01]  /*0020*/  LDCU UR4, c[0x0][0x360] ;  /* 0x00006c00ff0477ac */ /* 0x000e220008000800 */
[----:B------:R-:W0:Y:S01]  /*0030*/  S2R R3, SR_TID.X ;  /* 0x0000000000037919 */ /* 0x000e220000002100 */
[----:B------:R-:W1:Y:S01]  /*0040*/  LDCU UR5, c[0x0][0x394] ;  /* 0x00007280ff0577ac */ /* 0x000e620008000800 */
[----:B0-----:R-:W-:-:S05]  /*0050*/  IMAD R2, R2, UR4, R3 ;  /* 0x0000000402027c24 */ /* 0x001fca000f8e0203 */
[----:B-1----:R-:W-:-:S13]  /*0060*/  ISETP.GE.AND P0, PT, R2, UR5, PT ;  /* 0x0000000502007c0c */ /* 0x002fda000bf06270 */
[----:B------:R-:W-:Y:S05]  /*0070*/  @P0 EXIT ;  /* 0x000000000000094d */ /* 0x000fea0003800000 */
[----:B------:R-:W0:Y:S01]  /*0080*/  LDC R5, c[0x0][0x390] ;  /* 0x0000e400ff057b82 */ /* 0x000e220000000800 */
[----:B------:R-:W1:Y:S01]  /*0090*/  LDCU.64 UR4, c[0x0][0x358] ;  /* 0x00006b00ff0477ac */ /* 0x000e620008000a00 */
[----:B0-----:R-:W-:-:S05]  /*00a0*/  VIADD R0, R5, 0x1800000 ;  /* 0x0180000005007836 */ /* 0x001fca0000000000 */
[----:B------:R-:W-:-:S04]  /*00b0*/  LOP3.LUT R0, R0, 0x7f800000, RZ, 0xc0, !PT ;  /* 0x7f80000000007812 */ /* 0x000fc800078ec0ff */
[----:B------:R-:W-:-:S13]  /*00c0*/  ISETP.GT.U32.AND P0, PT, R0, 0x1ffffff, PT ;  /* 0x01ffffff0000780c */ /* 0x000fda0003f04070 */
[----:B-1----:R-:W-:Y:S05]  /*00d0*/  @P0 BRA `(.L_x_0) ;  /* 0x0000000000100947 */ /* 0x002fea0003800000 */
[----:B------:R-:W-:-:S07]  /*00e0*/  MOV R4, 0x100 ;  /* 0x0000010000047802 */ /* 0x000fce0000000f00 */
[----:B------:R-:W-:Y:S05]  /*00f0*/  CALL.REL.NOINC `($__internal_0_$__cuda_sm20_rcp_rn_f32_slowpath) ;  /* 0x0000000000407944 */ /* 0x000fea0003c00000 */
[----:B------:R-:W-:Y:S01]  /*0100*/  IMAD.MOV.U32 R0, RZ, RZ, R3 ;  /* 0x000000ffff007224 */ /* 0x000fe200078e0003 */
[----:B------:R-:W-:Y:S06]  /*0110*/  BRA `(.L_x_1) ;  /* 0x0000000000107947 */ /* 0x000fec0003800000 */
.L_x_0:
[----:B------:R-:W0:Y:S02]  /*0120*/  MUFU.RCP R0, R5 ;  /* 0x0000000500007308 */ /* 0x000e240000001000 */
[----:B0-----:R-:W-:-:S04]  /*0130*/  FFMA R3, R0, R5, -1 ;  /* 0xbf80000000037423 */ /* 0x001fc80000000005 */
[----:B------:R-:W-:-:S04]  /*0140*/  FADD.FTZ R3, -R3, -RZ ;  /* 0x800000ff03037221 */ /* 0x000fc80000010100 */
[----:B------:R-:W-:-:S07]  /*0150*/  FFMA R0, R0, R3, R0 ;  /* 0x0000000300007223 */ /* 0x000fce0000000000 */
.L_x_1:
[----:B------:R-:W0:Y:S01]  /*0160*/  LDC.64 R4, c[0x0][0x388] ;  /* 0x0000e200ff047b82 */ /* 0x000e220000000a00 */
[----:B------:R-:W1:Y:S07]  /*0170*/  LDCU UR6, c[0x0][0x390] ;  /* 0x00007200ff0677ac */ /* 0x000e6e0008000800 */
[----:B------:R-:W2:Y:S01]  /*0180*/  LDC.64 R6, c[0x0][0x380] ;  /* 0x0000e000ff067b82 */ /* 0x000ea20000000a00 */
[----:B0-----:R-:W-:-:S06]  /*0190*/  IMAD.WIDE R4, R2, 0x4, R4 ;  /* 0x0000000402047825 */ /* 0x001fcc00078e0204 */
[----:B------:R-:W1:Y:S01]  /*01a0*/  LDG.E R4, desc[UR4][R4.64] ;  /* 0x0000000404047981 */ /* 0x000e62000c1e1900 */
[----:B--2---:R-:W-:Y:S01]  /*01b0*/  IMAD.WIDE R2, R2, 0x4, R6 ;  /* 0x0000000402027825 */ /* 0x004fe200078e0206 */
[----:B-1----:R-:W-:-:S04]  /*01c0*/  FSETP.GEU.AND P0, PT, R4, UR6, PT ;  /* 0x0000000604007c0b */ /* 0x002fc8000bf0e000 */
[----:B------:R-:W-:-:S05]  /*01d0*/  FSEL R7, R0, RZ, !P0 ;  /* 0x000000ff00077208 */ /* 0x000fca0004000000 */
[----:B------:R-:W-:Y:S01]  /*01e0*/  STG.E desc[UR4][R2.64], R7 ;  /* 0x0000000702007986 */ /* 0x000fe2000c101904 */
[----:B------:R-:W-:Y:S05]  /*01f0*/  EXIT ;  /* 0x000000000000794d */ /* 0x000fea0003800000 */
        .weak           $__internal_0_$__cuda_sm20_rcp_rn_f32_slowpath
        .type           $__internal_0_$__cuda_sm20_rcp_rn_f32_slowpath,@function
        .size           $__internal_0_$__cuda_sm20_rcp_rn_f32_slowpath,(.L_x_11 - $__internal_0_$__cuda_sm20_rcp_rn_f32_slowpath)
$__internal_0_$__cuda_sm20_rcp_rn_f32_slowpath:
[----:B------:R-:W0:Y:S02]  /*0200*/  LDC R0, c[0x0][0x390] ;  /* 0x0000e400ff007b82 */ /* 0x000e240000000800 */
[----:B0-----:R-:W-:-:S05]  /*0210*/  IMAD.SHL.U32 R5, R0, 0x2, RZ ;  /* 0x0000000200057824 */ /* 0x001fca00078e00ff */
[----:B------:R-:W-:-:S04]  /*0220*/  SHF.R.U32.HI R3, RZ, 0x18, R5 ;  /* 0x00000018ff037819 */ /* 0x000fc80000011605 */
[----:B------:R-:W-:-:S13]  /*0230*/  ISETP.NE.U32.AND P0, PT, R3, RZ, PT ;  /* 0x000000ff0300720c */ /* 0x000fda0003f05070 */
[----:B------:R-:W-:Y:S05]  /*0240*/  @P0 BRA `(.L_x_2) ;  /* 0x0000000000280947 */ /* 0x000fea0003800000 */
[----:B------:R-:W-:-:S13]  /*0250*/  ISETP.NE.AND P0, PT, R5, RZ, PT ;  /* 0x000000ff0500720c */ /* 0x000fda0003f05270 */
[----:B------:R2:W3:Y:S01]  /*0260*/  @!P0 MUFU.RCP R3, R0 ;  /* 0x0000000000038308 */ /* 0x0004e20000001000 */
[----:B------:R-:W-:Y:S05]  /*0270*/  @!P0 BRA `(.L_x_3) ;  /* 0x0000000000a48947 */ /* 0x000fea0003800000 */
[----:B------:R-:W-:-:S04]  /*0280*/  FFMA R5, R0, 1.84467440737095516160e+19, RZ ;  /* 0x5f80000000057823 */ /* 0x000fc800000000ff */
[----:B--2---:R-:W3:Y:S02]  /*0290*/  MUFU.RCP R0, R5 ;  /* 0x0000000500007308 */ /* 0x004ee40000001000 */
[----:B---3--:R-:W-:-:S04]  /*02a0*/  FFMA R3, R5, R0, -1 ;  /* 0xbf80000005037423 */ /* 0x008fc80000000000 */
[----:B------:R-:W-:-:S04]  /*02b0*/  FADD.FTZ R3, -R3, -RZ ;  /* 0x800000ff03037221 */ /* 0x000fc80000010100 */
[----:B------:R-:W-:-:S04]  /*02c0*/  FFMA R0, R0, R3, R0 ;  /* 0x0000000300007223 */ /* 0x000fc80000000000 */
[----:B------:R-:W-:Y:S01]  /*02d0*/  FFMA R3, R0, 1.84467440737095516160e+19, RZ ;  /* 0x5f80000000037823 */ /* 0x000fe200000000ff */
[----:B------:R-:W-:Y:S06]  /*02e0*/  BRA `(.L_x_3) ;  /* 0x0000000000887947 */ /* 0x000fec0003800000 */
.L_x_2:
[----:B------:R-:W-:-:S05]  /*02f0*/  VIADD R5, R3, 0xffffff03 ;  /* 0xffffff0303057836 */ /* 0x000fca0000000000 */
[----:B------:R-:W-:-:S13]  /*0300*/  ISETP.GT.U32.AND P0, PT, R5, 0x1, PT ;  /* 0x000000010500780c */ /* 0x000fda0003f04070 */
[----:B------:R-:W-:Y:S05]  /*0310*/  @P0 BRA `(.L_x_4) ;  /* 0x0000000000780947 */ /* 0x000fea0003800000 */
[----:B------:R-:W-:Y:S01]  /*0320*/  LOP3.LUT R6, R0, 0x7fffff, RZ, 0xc0, !PT ;  /* 0x007fffff00067812 */ /* 0x000fe200078ec0ff */
[----:B------:R-:W-:Y:S02]  /*0330*/  IMAD.MOV.U32 R10, RZ, RZ, 0x3 ;  /* 0x00000003ff0a7424 */ /* 0x000fe400078e00ff */
[----:B------:R-:W-:Y:S01]  /*0340*/  VIADD R3, R3, 0xffffff04 ;  /* 0xffffff0403037836 */ /* 0x000fe20000000000 */
[----:B------:R-:W-:Y:S02]  /*0350*/  LOP3.LUT R6, R6, 0x3f800000, RZ, 0xfc, !PT ;  /* 0x3f80000006067812 */ /* 0x000fe400078efcff */
[----:B------:R-:W-:Y:S02]  /*0360*/  SHF.L.U32 R11, R10, R5, RZ ;  /* 0x000000050a0b7219 */ /* 0x000fe400000006ff */
[----:B------:R-:W0:Y:S02]  /*0370*/  MUFU.RCP R7, R6 ;  /* 0x0000000600077308 */ /* 0x000e240000001000 */
[----:B0-----:R-:W-:-:S04]  /*0380*/  FFMA R8, R6, R7, -1 ;  /* 0xbf80000006087423 */ /* 0x001fc80000000007 */
[----:B------:R-:W-:-:S04]  /*0390*/  FADD.FTZ R8, -R8, -RZ ;  /* 0x800000ff08087221 */ /* 0x000fc80000010100 */
[CCC-:B------:R-:W-:Y:S01]  /*03a0*/  FFMA.RM R9, R7.reuse, R8.reuse, R7.reuse ;  /* 0x0000000807097223 */ /* 0x1c0fe20000004007 */
[----:B------:R-:W-:-:S04]  /*03b0*/  FFMA.RP R8, R7, R8, R7 ;  /* 0x0000000807087223 */ /* 0x000fc80000008007 */
[C---:B------:R-:W-:Y:S02]  /*03c0*/  LOP3.LUT R7, R9.reuse, 0x7fffff, RZ, 0xc0, !PT ;  /* 0x007fffff09077812 */ /* 0x040fe400078ec0ff */
[----:B------:R-:W-:Y:S02]  /*03d0*/  FSETP.NEU.FTZ.AND P0, PT, R9, R8, PT ;  /* 0x000000080900720b */ /* 0x000fe40003f1d000 */
[----:B------:R-:W-:Y:S02]  /*03e0*/  LOP3.LUT R8, R7, 0x800000, RZ, 0xfc, !PT ;  /* 0x0080000007087812 */ /* 0x000fe400078efcff */
[----:B------:R-:W-:Y:S02]  /*03f0*/  SEL R7, RZ, 0xffffffff, !P0 ;  /* 0xffffffffff077807 */ /* 0x000fe40004000000 */
[----:B------:R-:W-:Y:S02]  /*0400*/  LOP3.LUT R6, R11, R8, RZ, 0xc0, !PT ;  /* 0x000000080b067212 */ /* 0x000fe400078ec0ff */
[----:B------:R-:W-:Y:S01]  /*0410*/  SHF.R.U32.HI R3, RZ, R3, R8 ;  /* 0x00000003ff037219 */ /* 0x000fe20000011608 */
[----:B------:R-:W-:Y:S01]  /*0420*/  IMAD.MOV R7, RZ, RZ, -R7 ;  /* 0x000000ffff077224 */ /* 0x000fe200078e0a07 */
[----:B------:R-:W-:-:S04]  /*0430*/  SHF.R.U32.HI R6, RZ, R5, R6 ;  /* 0x00000005ff067219 */ /* 0x000fc80000011606 */
[----:B------:R-:W-:Y:S02]  /*0440*/  LOP3.LUT P1, RZ, R7, R5, R8, 0xf8, !PT ;  /* 0x0000000507ff7212 */ /* 0x000fe4000782f808 */
[C---:B------:R-:W-:Y:S02]  /*0450*/  LOP3.LUT P0, RZ, R6.reuse, 0x1, RZ, 0xc0, !PT ;  /* 0x0000000106ff7812 */ /* 0x040fe4000780c0ff */
[----:B------:R-:W-:-:S04]  /*0460*/  LOP3.LUT P2, RZ, R6, 0x2, RZ, 0xc0, !PT ;  /* 0x0000000206ff7812 */ /* 0x000fc8000784c0ff */
[----:B------:R-:W-:Y:S02]  /*0470*/  PLOP3.LUT P0, PT, P0, P1, P2, 0xe0, 0x0 ;  /* 0x000000000000781c */ /* 0x000fe40000703c20 */
[----:B------:R-:W-:Y:S02]  /*0480*/  LOP3.LUT P1, RZ, R0, 0x7fffff, RZ, 0xc0, !PT ;  /* 0x007fffff00ff7812 */ /* 0x000fe4000782c0ff */
[----:B------:R-:W-:-:S05]  /*0490*/  SEL R5, RZ, 0x1, !P0 ;  /* 0x00000001ff057807 */ /* 0x000fca0004000000 */
[----:B------:R-:W-:-:S05]  /*04a0*/  IMAD.MOV R5, RZ, RZ, -R5 ;  /* 0x000000ffff057224 */ /* 0x000fca00078e0a05 */
[----:B------:R-:W-:-:S13]  /*04b0*/  ISETP.GE.AND P0, PT, R5, RZ, PT ;  /* 0x000000ff0500720c */ /* 0x000fda0003f06270 */
[----:B------:R-:W-:-:S04]  /*04c0*/  @!P0 VIADD R3, R3, 0x1 ;  /* 0x0000000103038836 */ /* 0x000fc80000000000 */
[----:B------:R-:W-:-:S05]  /*04d0*/  @!P1 IMAD.SHL.U32 R3, R3, 0x2, RZ ;  /* 0x0000000203039824 */ /* 0x000fca00078e00ff */
[----:B------:R-:W-:Y:S01]  /*04e0*/  LOP3.LUT R3, R3, 0x80000000, R0, 0xf8, !PT ;  /* 0x8000000003037812 */ /* 0x000fe200078ef800 */
[----:B------:R-:W-:Y:S06]  /*04f0*/  BRA `(.L_x_3) ;  /* 0x0000000000047947 */ /* 0x000fec0003800000 */
.L_x_4:
[----:B------:R0:W1:Y:S02]  /*0500*/  MUFU.RCP R3, R0 ;  /* 0x0000000000037308 */ /* 0x0000640000001000 */
.L_x_3:
[----:B------:R-:W-:-:S04]  /*0510*/  IMAD.MOV.U32 R5, RZ, RZ, 0x0 ;  /* 0x00000000ff057424 */ /* 0x000fc800078e00ff */
[----:B0123--:R-:W-:Y:S05]  /*0520*/  RET.REL.NODEC R4 `(prepare_bernoulli_dropout_f) ;  /* 0xfffffff804b47950 */ /* 0x00ffea0003c3ffff */
.L_x_5:
[----:B------:R-:W-:-:S00]  /*0530*/  BRA `(.L_x_5) ;  /* 0xfffffffc00fc7947 */ /* 0x000fc0000383ffff */
[----:B------:R-:W-:-:S00]  /*0540*/  NOP ;  /* 0x0000000000007918 */ /* 0x000fc00000000000 */
        /* <DEDUP_REMOVED lines=11> */
.L_x_11:


//--------------------- .text.prepare_bernoulli_dropout_d --------------------------
	.section	.text.prepare_bernoulli_dropout_d,"ax",@progbits
	.align	128
        .global         prepare_bernoulli_dropout_d
        .type           prepare_bernoulli_dropout_d,@function
        .size           prepare_bernoulli_dropout_d,(.L_x_12 - prepare_bernoulli_dropout_d)
        .other          prepare_bernoulli_dropout_d,@"STO_CUDA_ENTRY STV_DEFAULT"
prepare_bernoulli_dropout_d:
.text.prepare_bernoulli_dropout_d:
        /* <DEDUP_REMOVED lines=9> */
[----:B------:R-:W1:Y:S07]  /*0090*/  LDCU.64 UR4, c[0x0][0x358] ;  /* 0x00006b00ff0477ac */ /* 0x000e6e0008000a00 */
[----:B------:R-:W2:Y:S01]  /*00a0*/  LDC.64 R6, c[0x0][0x390] ;  /* 0x0000e400ff067b82 */ /* 0x000ea20000000a00 */
[----:B0-----:R-:W2:Y:S01]  /*00b0*/  MUFU.RCP64H R3, R8 ;  /* 0x0000000800037308 */ /* 0x001ea20000001800 */
[----:B------:R-:W-:-:S05]  /*00c0*/  VIADD R2, R8, 0x300402 ;  /* 0x0030040208027836 */ /* 0x000fca0000000000 */
[----:B------:R-:W-:Y:S01]  /*00d0*/  FSETP.GEU.AND P0, PT, |R2|, 5.8789094863358348022e-39, PT ;  /* 0x004004020200780b */ /* 0x000fe20003f0e200 */
[----:B--2---:R-:W-:-:S08]  /*00e0*/  DFMA R4, R2, -R6, 1 ;  /* 0x3ff000000204742b */ /* 0x004fd00000000806 */
[----:B------:R-:W-:-:S08]  /*00f0*/  DFMA R4, R4, R4, R4 ;  /* 0x000000040404722b */ /* 0x000fd00000000004 */
[----:B------:R-:W-:-:S08]  /*0100*/  DFMA R4, R2, R4, R2 ;  /* 0x000000040204722b */ /* 0x000fd00000000002 */
[----:B------:R-:W-:-:S08]  /*0110*/  DFMA R6, R4, -R6, 1 ;  /* 0x3ff000000406742b */ /* 0x000fd00000000806 */
[----:B------:R-:W-:Y:S01]  /*0120*/  DFMA R4, R4, R6, R4 ;  /* 0x000000060404722b */ /* 0x000fe20000000004 */
[----:B-1----:R-:W-:Y:S10]  /*0130*/  @P0 BRA `(.L_x_6) ;  /* 0x0000000000100947 */ /* 0x002ff40003800000 */
[----:B------:R-:W-:-:S05]  /*0140*/  LOP3.LUT R2, R8, 0x7fffffff, RZ, 0xc0, !PT ;  /* 0x7fffffff08027812 */ /* 0x000fca00078ec0ff */
[----:B------:R-:W-:Y:S01]  /*0150*/  VIADD R8, R2, 0xfff00000 ;  /* 0xfff0000002087836 */ /* 0x000fe20000000000 */
[----:B------:R-:W-:-:S07]  /*0160*/  MOV R2, 0x180 ;  /* 0x0000018000027802 */ /* 0x000fce0000000f00 */
[----:B------:R-:W-:Y:S05]  /*0170*/  CALL.REL.NOINC `($__internal_1_$__cuda_sm20_dblrcp_rn_slowpath_v3) ;  /* 0x0000000000307944 */ /* 0x000fea0003c00000 */
.L_x_6:
[----:B------:R-:W0:Y:S01]  /*0180*/  LDC.64 R2, c[0x0][0x388] ;  /* 0x0000e200ff027b82 */ /* 0x000e220000000a00 */
[----:B------:R-:W1:Y:S07]  /*0190*/  LDCU.64 UR6, c[0x0][0x390] ;  /* 0x00007200ff0677ac */ /* 0x000e6e0008000a00 */
[----:B------:R-:W2:Y:S01]  /*01a0*/  LDC.64 R8, c[0x0][0x380] ;  /* 0x0000e000ff087b82 */ /* 0x000ea20000000a00 */
[----:B0-----:R-:W-:-:S06]  /*01b0*/  IMAD.WIDE R2, R0, 0x4, R2 ;  /* 0x0000000400027825 */ /* 0x001fcc00078e0202 */
[----:B------:R-:W3:Y:S02]  /*01c0*/  LDG.E R2, desc[UR4][R2.64] ;  /* 0x0000000402027981 */ /* 0x000ee4000c1e1900 */
[----:B---3--:R-:W1:Y:S02]  /*01d0*/  F2F.F64.F32 R6, R2 ;  /* 0x0000000200067310 */ /* 0x008e640000201800 */
[----:B-1----:R-:W-:-:S06]  /*01e0*/  DSETP.GEU.AND P0, PT, R6, UR6, PT ;  /* 0x0000000606007e2a */ /* 0x002fcc000bf0e000 */
[----:B------:R-:W-:Y:S02]  /*01f0*/  FSEL R6, R4, RZ, !P0 ;  /* 0x000000ff04067208 */ /* 0x000fe40004000000 */
[----:B------:R-:W-:Y:S01]  /*0200*/  FSEL R7, R5, RZ, !P0 ;  /* 0x000000ff05077208 */ /* 0x000fe20004000000 */
[----:B--2---:R-:W-:-:S05]  /*0210*/  IMAD.WIDE R4, R0, 0x8, R8 ;  /* 0x0000000800047825 */ /* 0x004fca00078e0208 */
[----:B------:R-:W-:Y:S01]  /*0220*/  STG.E.64 desc[UR4][R4.64], R6 ;  /* 0x0000000604007986 */ /* 0x000fe2000c101b04 */
[----:B------:R-:W-:Y:S05]  /*0230*/  EXIT ;  /* 0x000000000000794d */ /* 0x000fea0003800000 */
        .weak           $__internal_1_$__cuda_sm20_dblrcp_rn_slowpath_v3
        .type           $__internal_1_$__cuda_sm20_dblrcp_rn_slowpath_v3,@function
        .size           $__internal_1_$__cuda_sm20_dblrcp_rn_slowpath_v3,(.L_x_12 - $__internal_1_$__cuda_sm20_dblrcp_rn_slowpath_v3)
$__internal_1_$__cuda_sm20_dblrcp_rn_slowpath_v3:
[----:B------:R-:W0:Y:S08]  /*0240*/  LDC.64 R4, c[0x0][0x390] ;  /* 0x0000e400ff047b82 */ /* 0x000e300000000a00 */
[----:B------:R-:W1:Y:S01]  /*0250*/  LDC R3, c[0x0][0x394] ;  /* 0x0000e500ff037b82 */ /* 0x000e620000000800 */
[----:B0-----:R-:W-:-:S14]  /*0260*/  DSETP.GTU.AND P0, PT, |R4|, +INF , PT ;  /* 0x7ff000000400742a */ /* 0x001fdc0003f0c200 */
[----:B-1----:R-:W-:Y:S05]  /*0270*/  @P0 BRA `(.L_x_7) ;  /* 0x0000000000800947 */ /* 0x002fea0003800000 */
[----:B------:R-:W-:-:S05]  /*0280*/  LOP3.LUT R9, R3, 0x7fffffff, RZ, 0xc0, !PT ;  /* 0x7fffffff03097812 */ /* 0x000fca00078ec0ff */
[----:B------:R-:W-:-:S05]  /*0290*/  VIADD R6, R9, 0xffffffff ;  /* 0xffffffff09067836 */ /* 0x000fca0000000000 */
[----:B------:R-:W-:-:S13]  /*02a0*/  ISETP.GE.U32.AND P0, PT, R6, 0x7fefffff, PT ;  /* 0x7fefffff0600780c */ /* 0x000fda0003f06070 */
[----:B------:R-:W-:Y:S01]  /*02b0*/  @P0 LOP3.LUT R7, R3, 0x7ff00000, RZ, 0x3c, !PT ;  /* 0x7ff0000003070812 */ /* 0x000fe200078e3cff */
[----:B------:R-:W-:Y:S01]  /*02c0*/  @P0 IMAD.MOV.U32 R6, RZ, RZ, RZ ;  /* 0x000000ffff060224 */ /* 0x000fe200078e00ff */
[----:B------:R-:W-:Y:S06]  /*02d0*/  @P0 BRA `(.L_x_8) ;  /* 0x0000000000700947 */ /* 0x000fec0003800000 */
[----:B------:R-:W-:-:S13]  /*02e0*/  ISETP.GE.U32.AND P0, PT, R9, 0x1000001, PT ;  /* 0x010000010900780c */ /* 0x000fda0003f06070 */
[----:B------:R-:W-:Y:S05]  /*02f0*/  @!P0 BRA `(.L_x_9) ;  /* 0x0000000000388947 */ /* 0x000fea0003800000 */
[----:B------:R-:W0:Y:S01]  /*0300*/  LDCU UR6, c[0x0][0x390] ;  /* 0x00007200ff0677ac */ /* 0x000e220008000800 */
[----:B------:R-:W-:-:S04]  /*0310*/  VIADD R7, R3, 0xc0200000 ;  /* 0xc020000003077836 */ /* 0x000fc80000000000 */
[----:B------:R-:W1:Y:S01]  /*0320*/  MUFU.RCP64H R9, R7 ;  /* 0x0000000700097308 */ /* 0x000e620000001800 */
[----:B0-----:R-:W-:-:S06]  /*0330*/  MOV R6, UR6 ;  /* 0x0000000600067c02 */ /* 0x001fcc0008000f00 */
[----:B-1----:R-:W-:-:S08]  /*0340*/  DFMA R10, -R6, R8, 1 ;  /* 0x3ff00000060a742b */ /* 0x002fd00000000108 */
[----:B------:R-:W-:-:S08]  /*0350*/  DFMA R10, R10, R10, R10 ;  /* 0x0000000a0a0a722b */ /* 0x000fd0000000000a */
[----:B------:R-:W-:-:S08]  /*0360*/  DFMA R10, R8, R10, R8 ;  /* 0x0000000a080a722b */ /* 0x000fd00000000008 */
[----:B------:R-:W-:-:S08]  /*0370*/  DFMA R8, -R6, R10, 1 ;  /* 0x3ff000000608742b */ /* 0x000fd0000000010a */
[----:B------:R-:W-:-:S08]  /*0380*/  DFMA R8, R10, R8, R10 ;  /* 0x000000080a08722b */ /* 0x000fd0000000000a */
[----:B------:R-:W-:-:S08]  /*0390*/  DMUL R8, R8, 2.2250738585072013831e-308 ;  /* 0x0010000008087828 */ /* 0x000fd00000000000 */
[----:B------:R-:W-:-:S08]  /*03a0*/  DFMA R4, R8, -R4, 1 ;  /* 0x3ff000000804742b */ /* 0x000fd00000000804 */
[----:B------:R-:W-:-:S08]  /*03b0*/  DFMA R4, R4, R4, R4 ;  /* 0x000000040404722b */ /* 0x000fd00000000004 */
[----:B------:R-:W-:Y:S01]  /*03c0*/  DFMA R6, R8, R4, R8 ;  /* 0x000000040806722b */ /* 0x000fe20000000008 */
[----:B------:R-:W-:Y:S10]  /*03d0*/  BRA `(.L_x_8) ;  /* 0x0000000000307947 */ /* 0x000ff40003800000 */
.L_x_9:
[----:B------:R-:W-:Y:S01]  /*03e0*/  DMUL R4, R4, 8.11296384146066816958e+31 ;  /* 0x4690000004047828 */ /* 0x000fe20000000000 */
[----:B------:R-:W-:-:S05]  /*03f0*/  IMAD.MOV.U32 R6, RZ, RZ, R8 ;  /* 0x000000ffff067224 */ /* 0x000fca00078e0008 */
[----:B------:R-:W0:Y:S02]  /*0400*/  MUFU.RCP64H R7, R5 ;  /* 0x0000000500077308 */ /* 0x000e240000001800 */
[----:B0-----:R-:W-:-:S08]  /*0410*/  DFMA R8, -R4, R6, 1 ;  /* 0x3ff000000408742b */ /* 0x001fd00000000106 */
[----:B------:R-:W-:-:S08]  /*0420*/  DFMA R8, R8, R8, R8 ;  /* 0x000000080808722b */ /* 0x000fd00000000008 */
[----:B------:R-:W-:-:S08]  /*0430*/  DFMA R8, R6, R8, R6 ;  /* 0x000000080608722b */ /* 0x000fd00000000006 */
[----:B------:R-:W-:-:S08]  /*0440*/  DFMA R6, -R4, R8, 1 ;  /* 0x3ff000000406742b */ /* 0x000fd00000000108 */
[----:B------:R-:W-:-:S08]  /*0450*/  DFMA R6, R8, R6, R8 ;  /* 0x000000060806722b */ /* 0x000fd00000000008 */
[----:B------:R-:W-:Y:S01]  /*0460*/  DMUL R6, R6, 8.11296384146066816958e+31 ;  /* 0x4690000006067828 */ /* 0x000fe20000000000 */
[----:B------:R-:W-:Y:S10]  /*0470*/  BRA `(.L_x_8) ;  /* 0x0000000000087947 */ /* 0x000ff40003800000 */
.L_x_7:
[----:B------:R-:W0:Y:S01]  /*0480*/  LDC R6, c[0x0][0x390] ;  /* 0x0000e400ff067b82 */ /* 0x000e220000000800 */
[----:B------:R-:W-:-:S07]  /*0490*/  LOP3.LUT R7, R3, 0x80000, RZ, 0xfc, !PT ;  /* 0x0008000003077812 */ /* 0x000fce00078efcff */
.L_x_8:
[----:B------:R-:W-:Y:S01]  /*04a0*/  IMAD.MOV.U32 R3, RZ, RZ, 0x0 ;  /* 0x00000000ff037424 */ /* 0x000fe200078e00ff */
[----:B------:R-:W-:Y:S01]  /*04b0*/  MOV R5, R7 ;  /* 0x0000000700057202 */ /* 0x000fe20000000f00 */
[----:B0-----:R-:W-:Y:S02]  /*04c0*/  IMAD.MOV.U32 R4, RZ, RZ, R6 ;  /* 0x000000ffff047224 */ /* 0x001fe400078e0006 */
[----:B------:R-:W-:Y:S05]  /*04d0*/  RET.REL.NODEC R2 `(prepare_bernoulli_dropout_d) ;  /* 0xfffffff802c87950 */ /* 0x000fea0003c3ffff */
.L_x_10:
        /* <DEDUP_REMOVED lines=10> */
.L_x_12:


//--------------------- .nv.shared.reserved.0     --------------------------
	.section	.nv.shared.reserved.0,"aw",@nobits
	.weak		__nv_reservedSMEM_offset_0_alias
	.size		__nv_reservedSMEM_offset_0_alias, 0, 64
	.other		__nv_reservedSMEM_offset_0_alias,@"STO_CUDA_RESERVED_SHARED STV_DEFAULT"
__nv_reservedSMEM_offset_0_alias:
	.zero		0
	.zero		64


//--------------------- .nv.constant0.prepare_bernoulli_dropout_f --------------------------
	.section	.nv.constant0.prepare_bernoulli_dropout_f,"a",@progbits
	.sectionflags	@""
	.align	4
.nv.constant0.prepare_bernoulli_dropout_f:
	.zero		920


//--------------------- .nv.constant0.prepare_bernoulli_dropout_d --------------------------
	.section	.nv.constant0.prepare_bernoulli_dropout_d,"a",@progbits
	.sectionflags	@""
	.align	4
.nv.constant0.prepare_bernoulli_dropout_d:
	.zero		924


//--------------------- SYMBOLS --------------------------

	.type		.nv.reservedSmem.offset0,@object
	.size		.nv.reservedSmem.offset0,0x4
